//
// Generated by NVIDIA NVVM Compiler
//
// Compiler Build ID: CL-36424714
// Cuda compilation tools, release 13.0, V13.0.88
// Based on NVVM 20.0.0
//

.version 9.0
.target sm_100
.address_size 64

	// .globl	_Z16reductionExamplePiS_

.visible .entry _Z16reductionExamplePiS_(
	.param .u64 .ptr .align 1 _Z16reductionExamplePiS__param_0,
	.param .u64 .ptr .align 1 _Z16reductionExamplePiS__param_1
)
{
	.reg .pred 	%p<7>;
	.reg .b32 	%r<13>;
	.reg .b64 	%rd<7>;

	ld.param.u64 	%rd1, [_Z16reductionExamplePiS__param_0];
	ld.param.u64 	%rd2, [_Z16reductionExamplePiS__param_1];
	cvta.to.global.u64 	%rd3, %rd2;
	mov.u32 	%r2, %tid.x;
	mul.wide.u32 	%rd4, %r2, 4;
	add.s64 	%rd5, %rd3, %rd4;
	ld.global.u32 	%r3, [%rd5];
	shfl.sync.down.b32	%r4|%p1, %r3, 16, 31, -1;
	add.s32 	%r5, %r4, %r3;
	shfl.sync.down.b32	%r6|%p2, %r5, 8, 31, -1;
	add.s32 	%r7, %r6, %r5;
	shfl.sync.down.b32	%r8|%p3, %r7, 4, 31, -1;
	add.s32 	%r9, %r8, %r7;
	shfl.sync.down.b32	%r10|%p4, %r9, 2, 31, -1;
	add.s32 	%r11, %r10, %r9;
	shfl.sync.down.b32	%r12|%p5, %r11, 1, 31, -1;
	add.s32 	%r1, %r12, %r11;
	setp.ne.s32 	%p6, %r2, 0;
	@%p6 bra 	$L__BB0_2;
	cvta.to.global.u64 	%rd6, %rd1;
	st.global.u32 	[%rd6], %r1;
$L__BB0_2:
	ret;

}


// ===== COMPILED SASS (sm_100) =====

	.target	sm_100

	.elftype	@"ET_EXEC"


//--------------------- .note.nv.tkinfo           --------------------------
	.section	.note.nv.tkinfo,"",@"SHT_NOTE"
	.sectionflags	@"SHF_NOTE_NV_TKINFO"
	.tkinfo
        /*0018*/ 	.word	0x00000002
        /*0030*/ 	.string	""
        /*0030*/ 	.string	"ptxas"
        /*0030*/ 	.string	"Cuda compilation tools, release 13.0, V13.0.88"
        /*0030*/ 	.string	"Build cuda_13.0.r13.0/compiler.36424714_0"
        /*0030*/ 	.string	"-arch sm_100 -m 64 "



//--------------------- .note.nv.cuinfo           --------------------------
	.section	.note.nv.cuinfo,"",@"SHT_NOTE"
	.sectionflags	@"SHF_NOTE_NV_CUINFO"
        /*0018*/ 	.short	0x0002
        /*001a*/ 	.short	0x0064
        /*001c*/ 	.short	0x0082
	.zero		2


//--------------------- .nv.info                  --------------------------
	.section	.nv.info,"",@"SHT_CUDA_INFO"
	.align	4


	//----- nvinfo : EIATTR_REGCOUNT
	.align		4
        /*0000*/ 	.byte	0x04, 0x2f
        /*0002*/ 	.short	(.L_1 - .L_0)
	.align		4
.L_0:
        /*0004*/ 	.word	index@(_Z16reductionExamplePiS_)
        /*0008*/ 	.word	0x0000000c


	//----- nvinfo : EIATTR_FRAME_SIZE
	.align		4
.L_1:
        /*000c*/ 	.byte	0x04, 0x11
        /*000e*/ 	.short	(.L_3 - .L_2)
	.align		4
.L_2:
        /*0010*/ 	.word	index@(_Z16reductionExamplePiS_)
        /*0014*/ 	.word	0x00000000


	//----- nvinfo : EIATTR_MIN_STACK_SIZE
	.align		4
.L_3:
        /*0018*/ 	.byte	0x04, 0x12
        /*001a*/ 	.short	(.L_5 - .L_4)
	.align		4
.L_4:
        /*001c*/ 	.word	index@(_Z16reductionExamplePiS_)
        /*0020*/ 	.word	0x00000000
.L_5:


//--------------------- .nv.compat                --------------------------
	.section	.nv.compat,"",@"SHT_CUDA_COMPAT_INFO"
	.align	4
        /*0000*/ 	.byte	0x02, 0x09, 0x00, 0x00, 0x02, 0x02, 0x01, 0x00, 0x02, 0x05, 0x05, 0x00, 0x03, 0x07, 0x01, 0x01
        /*0010*/ 	.byte	0x02, 0x03, 0x00, 0x00, 0x02, 0x06, 0x01, 0x00, 0x04, 0x0b, 0x08, 0x00, 0x09, 0x00, 0x00, 0x00
        /*0020*/ 	.byte	0x00, 0x00, 0x00, 0x00


//--------------------- .nv.info._Z16reductionExamplePiS_ --------------------------
	.section	.nv.info._Z16reductionExamplePiS_,"",@"SHT_CUDA_INFO"
	.sectionflags	@""
	.align	4


	//----- nvinfo : EIATTR_CUDA_API_VERSION
	.align		4
        /*0000*/ 	.byte	0x04, 0x37
        /*0002*/ 	.short	(.L_7 - .L_6)
.L_6:
        /*0004*/ 	.word	0x00000082


	//----- nvinfo : EIATTR_KPARAM_INFO
	.align		4
.L_7:
        /*0008*/ 	.byte	0x04, 0x17
        /*000a*/ 	.short	(.L_9 - .L_8)
.L_8:
        /*000c*/ 	.word	0x00000000
        /*0010*/ 	.short	0x0001
        /*0012*/ 	.short	0x0008
        /*0014*/ 	.byte	0x00, 0xf5, 0x21, 0x00


	//----- nvinfo : EIATTR_KPARAM_INFO
	.align		4
.L_9:
        /*0018*/ 	.byte	0x04, 0x17
        /*001a*/ 	.short	(.L_11 - .L_10)
.L_10:
        /*001c*/ 	.word	0x00000000
        /*0020*/ 	.short	0x0000
        /*0022*/ 	.short	0x0000
        /*0024*/ 	.byte	0x00, 0xf5, 0x21, 0x00


	//----- nvinfo : EIATTR_SPARSE_MMA_MASK
	.align		4
.L_11:
        /*0028*/ 	.byte	0x03, 0x50
        /*002a*/ 	.short	0x0000


	//----- nvinfo : EIATTR_MAXREG_COUNT
	.align		4
        /*002c*/ 	.byte	0x03, 0x1b
        /*002e*/ 	.short	0x00ff


	//----- nvinfo : EIATTR_MERCURY_ISA_VERSION
	.align		4
        /*0030*/ 	.byte	0x03, 0x5f
        /*0032*/ 	.short	0x0101


	//----- nvinfo : EIATTR_COOP_GROUP_MASK_REGIDS
	.align		4
        /*0034*/ 	.byte	0x04, 0x29
        /*0036*/ 	.short	(.L_13 - .L_12)


	//   ....[0]....
.L_12:
        /*0038*/ 	.word	0xffffffff


	//   ....[1]....
        /*003c*/ 	.word	0xffffffff


	//   ....[2]....
        /*0040*/ 	.word	0xffffffff


	//   ....[3]....
        /*0044*/ 	.word	0xffffffff


	//   ....[4]....
        /*0048*/ 	.word	0xffffffff


	//----- nvinfo : EIATTR_COOP_GROUP_INSTR_OFFSETS
	.align		4
.L_13:
        /*004c*/ 	.byte	0x04, 0x28
        /*004e*/ 	.short	(.L_15 - .L_14)


	//   ....[0]....
.L_14:
        /*0050*/ 	.word	0x00000070


	//   ....[1]....
        /*0054*/ 	.word	0x00000090


	//   ....[2]....
        /*0058*/ 	.word	0x000000b0


	//   ....[3]....
        /*005c*/ 	.word	0x000000d0


	//   ....[4]....
        /*0060*/ 	.word	0x000000f0


	//----- nvinfo : EIATTR_VRC_CTA_INIT_COUNT
	.align		4
.L_15:
        /*0064*/ 	.byte	0x02, 0x4a
	.zero		1
	.zero		1


	//----- nvinfo : EIATTR_EXIT_INSTR_OFFSETS
	.align		4
        /*0068*/ 	.byte	0x04, 0x1c
        /*006a*/ 	.short	(.L_17 - .L_16)


	//   ....[0]....
.L_16:
        /*006c*/ 	.word	0x00000100


	//   ....[1]....
        /*0070*/ 	.word	0x00000140


	//----- nvinfo : EIATTR_CBANK_PARAM_SIZE
	.align		4
.L_17:
        /*0074*/ 	.byte	0x03, 0x19
        /*0076*/ 	.short	0x0010


	//----- nvinfo : EIATTR_PARAM_CBANK
	.align		4
        /*0078*/ 	.byte	0x04, 0x0a
        /*007a*/ 	.short	(.L_19 - .L_18)
	.align		4
.L_18:
        /*007c*/ 	.word	index@(.nv.constant0._Z16reductionExamplePiS_)
        /*0080*/ 	.short	0x0380
        /*0082*/ 	.short	0x0010


	//----- nvinfo : EIATTR_SW_WAR
	.align		4
.L_19:
        /*0084*/ 	.byte	0x04, 0x36
        /*0086*/ 	.short	(.L_21 - .L_20)
.L_20:
        /*0088*/ 	.word	0x00000008
.L_21:


//--------------------- .nv.callgraph             --------------------------
	.section	.nv.callgraph,"",@"SHT_CUDA_CALLGRAPH"
	.align	4
	.sectionentsize	8
	.align		4
        /*0000*/ 	.word	0x00000000
	.align		4
        /*0004*/ 	.word	0xffffffff
	.align		4
        /*0008*/ 	.word	0x00000000
	.align		4
        /*000c*/ 	.word	0xfffffffe
	.align		4
        /*0010*/ 	.word	0x00000000
	.align		4
        /*0014*/ 	.word	0xfffffffd
	.align		4
        /*0018*/ 	.word	0x00000000
	.align		4
        /*001c*/ 	.word	0xfffffffc


//--------------------- .text._Z16reductionExamplePiS_ --------------------------
	.section	.text._Z16reductionExamplePiS_,"ax",@progbits
	.align	128
        .global         _Z16reductionExamplePiS_
        .type           _Z16reductionExamplePiS_,@function
        .size           _Z16reductionExamplePiS_,(.L_x_1 - _Z16reductionExamplePiS_)
        .other          _Z16reductionExamplePiS_,@"STO_CUDA_ENTRY STV_DEFAULT"
_Z16reductionExamplePiS_:
.text._Z16reductionExamplePiS_:
[----:B------:R-:W-:Y:S01]  /*0000*/  LDC R1, c[0x0][0x37c] ;  /* 0x0000df00ff017b82 */ /* 0x000fe20000000800 */
[----:B------:R-:W0:Y:S07]  /*0010*/  S2R R9, SR_TID.X ;  /* 0x0000000000097919 */ /* 0x000e2e0000002100 */
[----:B------:R-:W0:Y:S01]  /*0020*/  LDC.64 R2, c[0x0][0x388] ;  /* 0x0000e200ff027b82 */ /* 0x000e220000000a00 */
[----:B------:R-:W1:Y:S01]  /*0030*/  LDCU.64 UR4, c[0x0][0x358] ;  /* 0x00006b00ff0477ac */ /* 0x000e620008000a00 */
[----:B0-----:R-:W-:-:S06]  /*0040*/  IMAD.WIDE.U32 R2, R9, 0x4, R2 ;  /* 0x0000000409027825 */ /* 0x001fcc00078e0002 */
[----:B-1----:R-:W2:Y:S01]  /*0050*/  LDG.E R2, desc[UR4][R2.64] ;  /* 0x0000000402027981 */ /* 0x002ea2000c1e1900 */
[----:B------:R-:W-:-:S03]  /*0060*/  ISETP.NE.AND P0, PT, R9, RZ, PT ;  /* 0x000000ff0900720c */ /* 0x000fc60003f05270 */
[----:B--2---:R-:W0:Y:S02]  /*0070*/  SHFL.DOWN PT, R5, R2, 0x10, 0x1f ;  /* 0x0a001f0002057f89 */ /* 0x004e2400000e0000 */
[----:B0-----:R-:W-:-:S05]  /*0080*/  IADD3 R5, PT, PT, R2, R5, RZ ;  /* 0x0000000502057210 */ /* 0x001fca0007ffe0ff */
[----:B------:R-:W0:Y:S02]  /*0090*/  SHFL.DOWN PT, R0, R5, 0x8, 0x1f ;  /* 0x09001f0005007f89 */ /* 0x000e2400000e0000 */
[----:B0-----:R-:W-:-:S05]  /*00a0*/  IADD3 R0, PT, PT, R5, R0, RZ ;  /* 0x0000000005007210 */ /* 0x001fca0007ffe0ff */
[----:B------:R-:W0:Y:S02]  /*00b0*/  SHFL.DOWN PT, R7, R0, 0x4, 0x1f ;  /* 0x08801f0000077f89 */ /* 0x000e2400000e0000 */
[----:B0-----:R-:W-:-:S05]  /*00c0*/  IMAD.IADD R7, R0, 0x1, R7 ;  /* 0x0000000100077824 */ /* 0x001fca00078e0207 */
[----:B------:R-:W0:Y:S02]  /*00d0*/  SHFL.DOWN PT, R4, R7, 0x2, 0x1f ;  /* 0x08401f0007047f89 */ /* 0x000e2400000e0000 */
[----:B0-----:R-:W-:-:S05]  /*00e0*/  IADD3 R4, PT, PT, R7, R4, RZ ;  /* 0x0000000407047210 */ /* 0x001fca0007ffe0ff */
[----:B------:R0:W1:Y:S01]  /*00f0*/  SHFL.DOWN PT, R9, R4, 0x1, 0x1f ;  /* 0x08201f0004097f89 */ /* 0x00006200000e0000 */
[----:B------:R-:W-:Y:S05]  /*0100*/  @P0 EXIT ;  /* 0x000000000000094d */ /* 0x000fea0003800000 */
[----:B------:R-:W2:Y:S01]  /*0110*/  LDC.64 R2, c[0x0][0x380] ;  /* 0x0000e000ff027b82 */ /* 0x000ea20000000a00 */
[----:B-1----:R-:W-:-:S05]  /*0120*/  IMAD.IADD R9, R4, 0x1, R9 ;  /* 0x0000000104097824 */ /* 0x002fca00078e0209 */
[----:B--2---:R-:W-:Y:S01]  /*0130*/  STG.E desc[UR4][R2.64], R9 ;  /* 0x0000000902007986 */ /* 0x004fe2000c101904 */
[----:B------:R-:W-:Y:S05]  /*0140*/  EXIT ;  /* 0x000000000000794d */ /* 0x000fea0003800000 */
.L_x_0:
[----:B------:R-:W-:-:S00]  /*0150*/  BRA `(.L_x_0) ;  /* 0xfffffffc00fc7947 */ /* 0x000fc0000383ffff */
[----:B------:R-:W-:-:S00]  /*0160*/  NOP ;  /* 0x0000000000007918 */ /* 0x000fc00000000000 */
        /* <DEDUP_REMOVED lines=9> */
.L_x_1:


//--------------------- .nv.shared.reserved.0     --------------------------
	.section	.nv.shared.reserved.0,"aw",@nobits
	.weak		__nv_reservedSMEM_offset_0_alias
	.size		__nv_reservedSMEM_offset_0_alias, 0, 64
	.other		__nv_reservedSMEM_offset_0_alias,@"STO_CUDA_RESERVED_SHARED STV_DEFAULT"
__nv_reservedSMEM_offset_0_alias:
	.zero		0
	.zero		64


//--------------------- .nv.constant0._Z16reductionExamplePiS_ --------------------------
	.section	.nv.constant0._Z16reductionExamplePiS_,"a",@progbits
	.sectionflags	@""
	.align	4
.nv.constant0._Z16reductionExamplePiS_:
	.zero		912


//--------------------- SYMBOLS --------------------------

	.type		.nv.reservedSmem.offset0,@object
	.size		.nv.reservedSmem.offset0,0x4
